//
// Generated by NVIDIA NVVM Compiler
//
// Compiler Build ID: CL-36424714
// Cuda compilation tools, release 13.0, V13.0.88
// Based on NVVM 20.0.0
//

.version 9.0
.target sm_100
.address_size 64

	// .globl	rmsprop_update

.visible .entry rmsprop_update(
	.param .align 4 .b8 rmsprop_update_param_0[28],
	.param .u64 rmsprop_update_param_1,
	.param .u64 .ptr .align 1 rmsprop_update_param_2,
	.param .u64 .ptr .align 1 rmsprop_update_param_3,
	.param .u64 .ptr .align 1 rmsprop_update_param_4,
	.param .u64 .ptr .align 1 rmsprop_update_param_5,
	.param .u64 .ptr .align 1 rmsprop_update_param_6
)
{
	.reg .pred 	%p<6>;
	.reg .b16 	%rs<5>;
	.reg .b32 	%r<7>;
	.reg .b32 	%f<40>;
	.reg .b64 	%rd<19>;
	.reg .b64 	%fd<10>;

	ld.param.f32 	%f17, [rmsprop_update_param_0+24];
	ld.param.u32 	%r2, [rmsprop_update_param_0+20];
	ld.param.f32 	%f16, [rmsprop_update_param_0+16];
	ld.param.v2.u8 	{%rs1, %rs2}, [rmsprop_update_param_0+12];
	ld.param.f32 	%f15, [rmsprop_update_param_0+8];
	ld.param.f32 	%f14, [rmsprop_update_param_0+4];
	ld.param.f32 	%f13, [rmsprop_update_param_0];
	ld.param.u64 	%rd11, [rmsprop_update_param_1];
	ld.param.u64 	%rd6, [rmsprop_update_param_2];
	ld.param.u64 	%rd7, [rmsprop_update_param_3];
	ld.param.u64 	%rd8, [rmsprop_update_param_4];
	ld.param.u64 	%rd9, [rmsprop_update_param_5];
	ld.param.u64 	%rd10, [rmsprop_update_param_6];
	mov.u32 	%r3, %ctaid.x;
	mov.u32 	%r4, %ntid.x;
	mov.u32 	%r5, %tid.x;
	mad.lo.s32 	%r6, %r3, %r4, %r5;
	cvt.u64.u32 	%rd1, %r6;
	setp.le.u64 	%p1, %rd11, %rd1;
	@%p1 bra 	$L__BB0_5;
	and.b16  	%rs3, %rs1, 255;
	cvta.to.global.u64 	%rd12, %rd6;
	cvta.to.global.u64 	%rd13, %rd8;
	cvta.to.global.u64 	%rd14, %rd9;
	cvta.to.global.u64 	%rd15, %rd7;
	cvta.to.global.u64 	%rd16, %rd10;
	shl.b64 	%rd17, %rd1, 2;
	add.s64 	%rd2, %rd12, %rd17;
	ld.global.f32 	%f2, [%rd2];
	add.s64 	%rd18, %rd16, %rd17;
	ld.global.f32 	%f18, [%rd18];
	add.s64 	%rd3, %rd13, %rd17;
	ld.global.f32 	%f19, [%rd3];
	add.s64 	%rd4, %rd14, %rd17;
	ld.global.f32 	%f38, [%rd4];
	add.s64 	%rd5, %rd15, %rd17;
	ld.global.f32 	%f4, [%rd5];
	setp.eq.s32 	%p2, %r2, 1;
	fma.rn.f32 	%f20, %f17, %f2, %f18;
	selp.f32 	%f6, %f20, %f18, %p2;
	cvt.f64.f32 	%fd2, %f14;
	mov.f64 	%fd3, 0d3FF0000000000000;
	sub.f64 	%fd1, %fd3, %fd2;
	mul.f32 	%f21, %f6, %f6;
	sub.f32 	%f22, %f21, %f19;
	cvt.f64.f32 	%fd4, %f22;
	cvt.f64.f32 	%fd5, %f19;
	fma.rn.f64 	%fd6, %fd1, %fd4, %fd5;
	cvt.rn.f32.f64 	%f7, %fd6;
	setp.eq.s16 	%p3, %rs3, 0;
	@%p3 bra 	$L__BB0_3;
	sub.f32 	%f23, %f6, %f38;
	cvt.f64.f32 	%fd7, %f23;
	cvt.f64.f32 	%fd8, %f38;
	fma.rn.f64 	%fd9, %fd1, %fd7, %fd8;
	cvt.rn.f32.f64 	%f38, %fd9;
	mul.f32 	%f24, %f38, %f38;
	sub.f32 	%f25, %f7, %f24;
	add.f32 	%f26, %f15, %f25;
	sqrt.rn.f32 	%f39, %f26;
	bra.uni 	$L__BB0_4;
$L__BB0_3:
	add.f32 	%f27, %f15, %f7;
	sqrt.rn.f32 	%f39, %f27;
$L__BB0_4:
	div.rn.f32 	%f28, %f6, %f39;
	and.b16  	%rs4, %rs2, 255;
	setp.eq.s16 	%p4, %rs4, 0;
	fma.rn.f32 	%f29, %f16, %f4, %f28;
	selp.f32 	%f30, %f28, %f29, %p4;
	selp.f32 	%f31, %f4, %f29, %p4;
	mul.f32 	%f32, %f13, %f30;
	setp.eq.s32 	%p5, %r2, 2;
	mul.f32 	%f33, %f17, %f13;
	fma.rn.f32 	%f34, %f33, %f2, %f32;
	selp.f32 	%f35, %f34, %f32, %p5;
	st.global.f32 	[%rd3], %f7;
	st.global.f32 	[%rd4], %f38;
	st.global.f32 	[%rd5], %f31;
	ld.global.f32 	%f36, [%rd2];
	sub.f32 	%f37, %f36, %f35;
	st.global.f32 	[%rd2], %f37;
$L__BB0_5:
	ret;

}


// ===== COMPILED SASS (sm_100) =====

	.target	sm_100

	.elftype	@"ET_EXEC"


//--------------------- .note.nv.tkinfo           --------------------------
	.section	.note.nv.tkinfo,"",@"SHT_NOTE"
	.sectionflags	@"SHF_NOTE_NV_TKINFO"
	.tkinfo
        /*0018*/ 	.word	0x00000002
        /*0030*/ 	.string	""
        /*0030*/ 	.string	"ptxas"
        /*0030*/ 	.string	"Cuda compilation tools, release 13.0, V13.0.88"
        /*0030*/ 	.string	"Build cuda_13.0.r13.0/compiler.36424714_0"
        /*0030*/ 	.string	"-arch sm_100 -m 64 "



//--------------------- .note.nv.cuinfo           --------------------------
	.section	.note.nv.cuinfo,"",@"SHT_NOTE"
	.sectionflags	@"SHF_NOTE_NV_CUINFO"
        /*0018*/ 	.short	0x0002
        /*001a*/ 	.short	0x0064
        /*001c*/ 	.short	0x0082
	.zero		2


//--------------------- .nv.info                  --------------------------
	.section	.nv.info,"",@"SHT_CUDA_INFO"
	.align	4


	//----- nvinfo : EIATTR_REGCOUNT
	.align		4
        /*0000*/ 	.byte	0x04, 0x2f
        /*0002*/ 	.short	(.L_1 - .L_0)
	.align		4
.L_0:
        /*0004*/ 	.word	index@(rmsprop_update)
        /*0008*/ 	.word	0x0000001a


	//----- nvinfo : EIATTR_FRAME_SIZE
	.align		4
.L_1:
        /*000c*/ 	.byte	0x04, 0x11
        /*000e*/ 	.short	(.L_3 - .L_2)
	.align		4
.L_2:
        /*0010*/ 	.word	index@($__internal_1_$__cuda_sm3x_div_rn_noftz_f32_slowpath)
        /*0014*/ 	.word	0x00000000


	//----- nvinfo : EIATTR_FRAME_SIZE
	.align		4
.L_3:
        /*0018*/ 	.byte	0x04, 0x11
        /*001a*/ 	.short	(.L_5 - .L_4)
	.align		4
.L_4:
        /*001c*/ 	.word	index@($__internal_0_$__cuda_sm20_sqrt_rn_f32_slowpath)
        /*0020*/ 	.word	0x00000000


	//----- nvinfo : EIATTR_FRAME_SIZE
	.align		4
.L_5:
        /*0024*/ 	.byte	0x04, 0x11
        /*0026*/ 	.short	(.L_7 - .L_6)
	.align		4
.L_6:
        /*0028*/ 	.word	index@(rmsprop_update)
        /*002c*/ 	.word	0x00000000


	//----- nvinfo : EIATTR_MIN_STACK_SIZE
	.align		4
.L_7:
        /*0030*/ 	.byte	0x04, 0x12
        /*0032*/ 	.short	(.L_9 - .L_8)
	.align		4
.L_8:
        /*0034*/ 	.word	index@(rmsprop_update)
        /*0038*/ 	.word	0x00000000
.L_9:


//--------------------- .nv.compat                --------------------------
	.section	.nv.compat,"",@"SHT_CUDA_COMPAT_INFO"
	.align	4
        /*0000*/ 	.byte	0x02, 0x09, 0x00, 0x00, 0x02, 0x02, 0x01, 0x00, 0x02, 0x05, 0x05, 0x00, 0x03, 0x07, 0x01, 0x01
        /*0010*/ 	.byte	0x02, 0x03, 0x00, 0x00, 0x02, 0x06, 0x01, 0x00, 0x04, 0x0b, 0x08, 0x00, 0x01, 0x00, 0x00, 0x00
        /*0020*/ 	.byte	0x00, 0x00, 0x00, 0x00


//--------------------- .nv.info.rmsprop_update   --------------------------
	.section	.nv.info.rmsprop_update,"",@"SHT_CUDA_INFO"
	.sectionflags	@""
	.align	4


	//----- nvinfo : EIATTR_CUDA_API_VERSION
	.align		4
        /*0000*/ 	.byte	0x04, 0x37
        /*0002*/ 	.short	(.L_11 - .L_10)
.L_10:
        /*0004*/ 	.word	0x00000082


	//----- nvinfo : EIATTR_KPARAM_INFO
	.align		4
.L_11:
        /*0008*/ 	.byte	0x04, 0x17
        /*000a*/ 	.short	(.L_13 - .L_12)
.L_12:
        /*000c*/ 	.word	0x00000000
        /*0010*/ 	.short	0x0006
        /*0012*/ 	.short	0x0048
        /*0014*/ 	.byte	0x00, 0xf5, 0x21, 0x00


	//----- nvinfo : EIATTR_KPARAM_INFO
	.align		4
.L_13:
        /*0018*/ 	.byte	0x04, 0x17
        /*001a*/ 	.short	(.L_15 - .L_14)
.L_14:
        /*001c*/ 	.word	0x00000000
        /*0020*/ 	.short	0x0005
        /*0022*/ 	.short	0x0040
        /*0024*/ 	.byte	0x00, 0xf5, 0x21, 0x00


	//----- nvinfo : EIATTR_KPARAM_INFO
	.align		4
.L_15:
        /*0028*/ 	.byte	0x04, 0x17
        /*002a*/ 	.short	(.L_17 - .L_16)
.L_16:
        /*002c*/ 	.word	0x00000000
        /*0030*/ 	.short	0x0004
        /*0032*/ 	.short	0x0038
        /*0034*/ 	.byte	0x00, 0xf5, 0x21, 0x00


	//----- nvinfo : EIATTR_KPARAM_INFO
	.align		4
.L_17:
        /*0038*/ 	.byte	0x04, 0x17
        /*003a*/ 	.short	(.L_19 - .L_18)
.L_18:
        /*003c*/ 	.word	0x00000000
        /*0040*/ 	.short	0x0003
        /*0042*/ 	.short	0x0030
        /*0044*/ 	.byte	0x00, 0xf5, 0x21, 0x00


	//----- nvinfo : EIATTR_KPARAM_INFO
	.align		4
.L_19:
        /*0048*/ 	.byte	0x04, 0x17
        /*004a*/ 	.short	(.L_21 - .L_20)
.L_20:
        /*004c*/ 	.word	0x00000000
        /*0050*/ 	.short	0x0002
        /*0052*/ 	.short	0x0028
        /*0054*/ 	.byte	0x00, 0xf5, 0x21, 0x00


	//----- nvinfo : EIATTR_KPARAM_INFO
	.align		4
.L_21:
        /*0058*/ 	.byte	0x04, 0x17
        /*005a*/ 	.short	(.L_23 - .L_22)
.L_22:
        /*005c*/ 	.word	0x00000000
        /*0060*/ 	.short	0x0001
        /*0062*/ 	.short	0x0020
        /*0064*/ 	.byte	0x00, 0xf0, 0x21, 0x00


	//----- nvinfo : EIATTR_KPARAM_INFO
	.align		4
.L_23:
        /*0068*/ 	.byte	0x04, 0x17
        /*006a*/ 	.short	(.L_25 - .L_24)
.L_24:
        /*006c*/ 	.word	0x00000000
        /*0070*/ 	.short	0x0000
        /*0072*/ 	.short	0x0000
        /*0074*/ 	.byte	0x00, 0xf0, 0x71, 0x00


	//----- nvinfo : EIATTR_SPARSE_MMA_MASK
	.align		4
.L_25:
        /*0078*/ 	.byte	0x03, 0x50
        /*007a*/ 	.short	0x0000


	//----- nvinfo : EIATTR_MAXREG_COUNT
	.align		4
        /*007c*/ 	.byte	0x03, 0x1b
        /*007e*/ 	.short	0x00ff


	//----- nvinfo : EIATTR_MERCURY_ISA_VERSION
	.align		4
        /*0080*/ 	.byte	0x03, 0x5f
        /*0082*/ 	.short	0x0101


	//----- nvinfo : EIATTR_VRC_CTA_INIT_COUNT
	.align		4
        /*0084*/ 	.byte	0x02, 0x4a
	.zero		1
	.zero		1


	//----- nvinfo : EIATTR_EXIT_INSTR_OFFSETS
	.align		4
        /*0088*/ 	.byte	0x04, 0x1c
        /*008a*/ 	.short	(.L_27 - .L_26)


	//   ....[0]....
.L_26:
        /*008c*/ 	.word	0x00000080


	//   ....[1]....
        /*0090*/ 	.word	0x00000750


	//----- nvinfo : EIATTR_CRS_STACK_SIZE
	.align		4
.L_27:
        /*0094*/ 	.byte	0x04, 0x1e
        /*0096*/ 	.short	(.L_29 - .L_28)
.L_28:
        /*0098*/ 	.word	0x00000000


	//----- nvinfo : EIATTR_CBANK_PARAM_SIZE
	.align		4
.L_29:
        /*009c*/ 	.byte	0x03, 0x19
        /*009e*/ 	.short	0x0050


	//----- nvinfo : EIATTR_PARAM_CBANK
	.align		4
        /*00a0*/ 	.byte	0x04, 0x0a
        /*00a2*/ 	.short	(.L_31 - .L_30)
	.align		4
.L_30:
        /*00a4*/ 	.word	index@(.nv.constant0.rmsprop_update)
        /*00a8*/ 	.short	0x0380
        /*00aa*/ 	.short	0x0050


	//----- nvinfo : EIATTR_SW_WAR
	.align		4
.L_31:
        /*00ac*/ 	.byte	0x04, 0x36
        /*00ae*/ 	.short	(.L_33 - .L_32)
.L_32:
        /*00b0*/ 	.word	0x00000008
.L_33:


//--------------------- .nv.callgraph             --------------------------
	.section	.nv.callgraph,"",@"SHT_CUDA_CALLGRAPH"
	.align	4
	.sectionentsize	8
	.align		4
        /*0000*/ 	.word	0x00000000
	.align		4
        /*0004*/ 	.word	0xffffffff
	.align		4
        /*0008*/ 	.word	0x00000000
	.align		4
        /*000c*/ 	.word	0xfffffffe
	.align		4
        /*0010*/ 	.word	0x00000000
	.align		4
        /*0014*/ 	.word	0xfffffffd
	.align		4
        /*0018*/ 	.word	0x00000000
	.align		4
        /*001c*/ 	.word	0xfffffffc


//--------------------- .text.rmsprop_update      --------------------------
	.section	.text.rmsprop_update,"ax",@progbits
	.align	128
        .global         rmsprop_update
        .type           rmsprop_update,@function
        .size           rmsprop_update,(.L_x_23 - rmsprop_update)
        .other          rmsprop_update,@"STO_CUDA_ENTRY STV_DEFAULT"
rmsprop_update:
.text.rmsprop_update:
[----:B------:R-:W-:Y:S01]  /*0000*/  LDC R1, c[0x0][0x37c] ;  /* 0x0000df00ff017b82 */ /* 0x000fe20000000800 */
[----:B------:R-:W0:Y:S07]  /*0010*/  S2R R3, SR_TID.X ;  /* 0x0000000000037919 */ /* 0x000e2e0000002100 */
[----:B------:R-:W0:Y:S01]  /*0020*/  S2UR UR4, SR_CTAID.X ;  /* 0x00000000000479c3 */ /* 0x000e220000002500 */
[----:B------:R-:W1:Y:S07]  /*0030*/  LDCU.64 UR6, c[0x0][0x3a0] ;  /* 0x00007400ff0677ac */ /* 0x000e6e0008000a00 */
[----:B------:R-:W0:Y:S02]  /*0040*/  LDC R0, c[0x0][0x360] ;  /* 0x0000d800ff007b82 */ /* 0x000e240000000800 */
[----:B0-----:R-:W-:-:S05]  /*0050*/  IMAD R0, R0, UR4, R3 ;  /* 0x0000000400007c24 */ /* 0x001fca000f8e0203 */
[----:B-1----:R-:W-:-:S04]  /*0060*/  ISETP.GE.U32.AND P0, PT, R0, UR6, PT ;  /* 0x0000000600007c0c */ /* 0x002fc8000bf06070 */
[----:B------:R-:W-:-:S13]  /*0070*/  ISETP.GE.U32.AND.EX P0, PT, RZ, UR7, PT, P0 ;  /* 0x00000007ff007c0c */ /* 0x000fda000bf06100 */
[----:B------:R-:W-:Y:S05]  /*0080*/  @P0 EXIT ;  /* 0x000000000000094d */ /* 0x000fea0003800000 */
[----:B------:R-:W0:Y:S01]  /*0090*/  LDCU.64 UR6, c[0x0][0x3a8] ;  /* 0x00007500ff0677ac */ /* 0x000e220008000a00 */
[----:B------:R-:W-:Y:S01]  /*00a0*/  IMAD.SHL.U32 R10, R0, 0x4, RZ ;  /* 0x00000004000a7824 */ /* 0x000fe200078e00ff */
[----:B------:R-:W-:Y:S01]  /*00b0*/  SHF.R.U32.HI R11, RZ, 0x1e, R0 ;  /* 0x0000001eff0b7819 */ /* 0x000fe20000011600 */
[----:B------:R-:W1:Y:S01]  /*00c0*/  LDC R12, c[0x0][0x394] ;  /* 0x0000e500ff0c7b82 */ /* 0x000e620000000800 */
[----:B------:R-:W2:Y:S01]  /*00d0*/  LDCU.128 UR8, c[0x0][0x3c0] ;  /* 0x00007800ff0877ac */ /* 0x000ea20008000c00 */
[----:B------:R-:W3:Y:S01]  /*00e0*/  LDCU.128 UR12, c[0x0][0x3b0] ;  /* 0x00007600ff0c77ac */ /* 0x000ee20008000c00 */
[----:B------:R-:W4:Y:S01]  /*00f0*/  LDCU.64 UR4, c[0x0][0x358] ;  /* 0x00006b00ff0477ac */ /* 0x000f220008000a00 */
[C---:B0-----:R-:W-:Y:S01]  /*0100*/  IADD3 R4, P0, PT, R10.reuse, UR6, RZ ;  /* 0x000000060a047c10 */ /* 0x041fe2000ff1e0ff */
[----:B------:R-:W0:Y:S01]  /*0110*/  LDCU UR6, c[0x0][0x398] ;  /* 0x00007300ff0677ac */ /* 0x000e220008000800 */
[C---:B--2---:R-:W-:Y:S02]  /*0120*/  IADD3 R2, P1, PT, R10.reuse, UR10, RZ ;  /* 0x0000000a0a027c10 */ /* 0x044fe4000ff3e0ff */
[----:B------:R-:W-:Y:S01]  /*0130*/  IADD3.X R5, PT, PT, R11, UR7, RZ, P0, !PT ;  /* 0x000000070b057c10 */ /* 0x000fe200087fe4ff */
[----:B------:R-:W2:Y:S01]  /*0140*/  LDCU UR7, c[0x0][0x384] ;  /* 0x00007080ff0777ac */ /* 0x000ea20008000800 */
[----:B---3--:R-:W-:-:S02]  /*0150*/  IADD3 R6, P2, PT, R10, UR14, RZ ;  /* 0x0000000e0a067c10 */ /* 0x008fc4000ff5e0ff */
[C---:B------:R-:W-:Y:S02]  /*0160*/  IADD3.X R3, PT, PT, R11.reuse, UR11, RZ, P1, !PT ;  /* 0x0000000b0b037c10 */ /* 0x040fe40008ffe4ff */
[----:B------:R-:W-:Y:S01]  /*0170*/  IADD3.X R7, PT, PT, R11, UR15, RZ, P2, !PT ;  /* 0x0000000f0b077c10 */ /* 0x000fe200097fe4ff */
[----:B----4-:R-:W0:Y:S04]  /*0180*/  LDG.E R13, desc[UR4][R4.64] ;  /* 0x00000004040d7981 */ /* 0x010e28000c1e1900 */
[----:B------:R2:W0:Y:S04]  /*0190*/  LDG.E R0, desc[UR4][R2.64] ;  /* 0x0000000402007981 */ /* 0x000428000c1e1900 */
[----:B------:R-:W3:Y:S01]  /*01a0*/  LDG.E R23, desc[UR4][R6.64] ;  /* 0x0000000406177981 */ /* 0x000ee2000c1e1900 */
[----:B------:R-:W-:-:S02]  /*01b0*/  IADD3 R8, P0, PT, R10, UR8, RZ ;  /* 0x000000080a087c10 */ /* 0x000fc4000ff1e0ff */
[----:B------:R-:W-:Y:S02]  /*01c0*/  IADD3 R10, P1, PT, R10, UR12, RZ ;  /* 0x0000000c0a0a7c10 */ /* 0x000fe4000ff3e0ff */
[C---:B------:R-:W-:Y:S02]  /*01d0*/  IADD3.X R9, PT, PT, R11.reuse, UR9, RZ, P0, !PT ;  /* 0x000000090b097c10 */ /* 0x040fe400087fe4ff */
[----:B------:R-:W-:-:S03]  /*01e0*/  IADD3.X R11, PT, PT, R11, UR13, RZ, P1, !PT ;  /* 0x0000000d0b0b7c10 */ /* 0x000fc60008ffe4ff */
[----:B------:R4:W5:Y:S04]  /*01f0*/  LDG.E R15, desc[UR4][R8.64] ;  /* 0x00000004080f7981 */ /* 0x000968000c1e1900 */
[----:B------:R4:W5:Y:S01]  /*0200*/  LDG.E R17, desc[UR4][R10.64] ;  /* 0x000000040a117981 */ /* 0x000962000c1e1900 */
[----:B-1----:R-:W-:Y:S01]  /*0210*/  ISETP.NE.AND P0, PT, R12, 0x1, PT ;  /* 0x000000010c00780c */ /* 0x002fe20003f05270 */
[----:B--2---:R-:W1:Y:S02]  /*0220*/  F2F.F64.F32 R2, UR7 ;  /* 0x0000000700027d10 */ /* 0x004e640008201800 */
[----:B-1----:R-:W-:-:S10]  /*0230*/  DADD R2, -R2, 1 ;  /* 0x3ff0000002027429 */ /* 0x002fd40000000100 */
[----:B0-----:R-:W-:Y:S01]  /*0240*/  @!P0 FFMA R0, R13, UR6, R0 ;  /* 0x000000060d008c23 */ /* 0x001fe20008000000 */
[----:B------:R-:W0:Y:S03]  /*0250*/  LDCU.U8 UR6, c[0x0][0x38c] ;  /* 0x00007180ff0677ac */ /* 0x000e260008000000 */
[----:B---3--:R-:W-:Y:S01]  /*0260*/  FFMA R14, R0, R0, -R23 ;  /* 0x00000000000e7223 */ /* 0x008fe20000000817 */
[----:B------:R-:W-:Y:S08]  /*0270*/  F2F.F64.F32 R20, R23 ;  /* 0x0000001700147310 */ /* 0x000ff00000201800 */
[----:B------:R-:W1:Y:S01]  /*0280*/  F2F.F64.F32 R18, R14 ;  /* 0x0000000e00127310 */ /* 0x000e620000201800 */
[----:B0-----:R-:W-:Y:S01]  /*0290*/  UISETP.NE.AND UP0, UPT, UR6, URZ, UPT ;  /* 0x000000ff0600728c */ /* 0x001fe2000bf05270 */
[----:B-1----:R-:W-:-:S06]  /*02a0*/  DFMA R18, R2, R18, R20 ;  /* 0x000000120212722b */ /* 0x002fcc0000000014 */
[----:B------:R4:W0:Y:S02]  /*02b0*/  F2F.F32.F64 R12, R18 ;  /* 0x00000012000c7310 */ /* 0x0008240000301000 */
[----:B------:R-:W-:Y:S05]  /*02c0*/  BRA.U !UP0, `(.L_x_0) ;  /* 0x0000000108647547 */ /* 0x000fea000b800000 */
[----:B-----5:R-:W-:Y:S01]  /*02d0*/  FADD R14, R0, -R15 ;  /* 0x8000000f000e7221 */ /* 0x020fe20000000000 */
[----:B------:R-:W-:Y:S01]  /*02e0*/  F2F.F64.F32 R20, R15 ;  /* 0x0000000f00147310 */ /* 0x000fe20000201800 */
[----:B------:R-:W1:Y:S01]  /*02f0*/  LDCU UR6, c[0x0][0x388] ;  /* 0x00007100ff0677ac */ /* 0x000e620008000800 */
[----:B------:R-:W-:Y:S06]  /*0300*/  BSSY.RECONVERGENT B0, `(.L_x_1) ;  /* 0x0000013000007945 */ /* 0x000fec0003800200 */
[----:B----4-:R-:W2:Y:S02]  /*0310*/  F2F.F64.F32 R18, R14 ;  /* 0x0000000e00127310 */ /* 0x010ea40000201800 */
[----:B--2---:R-:W-:-:S06]  /*0320*/  DFMA R18, R2, R18, R20 ;  /* 0x000000120212722b */ /* 0x004fcc0000000014 */
[----:B------:R-:W0:Y:S02]  /*0330*/  F2F.F32.F64 R15, R18 ;  /* 0x00000012000f7310 */ /* 0x000e240000301000 */
[----:B0-----:R-:W-:-:S04]  /*0340*/  FFMA R2, -R15, R15, R12 ;  /* 0x0000000f0f027223 */ /* 0x001fc8000000010c */
[----:B-1----:R-:W-:-:S04]  /*0350*/  FADD R3, R2, UR6 ;  /* 0x0000000602037e21 */ /* 0x002fc80008000000 */
[----:B------:R-:W-:Y:S01]  /*0360*/  VIADD R2, R3, 0xf3000000 ;  /* 0xf300000003027836 */ /* 0x000fe20000000000 */
[----:B------:R0:W1:Y:S04]  /*0370*/  MUFU.RSQ R16, R3 ;  /* 0x0000000300107308 */ /* 0x0000680000001400 */
[----:B------:R-:W-:-:S13]  /*0380*/  ISETP.GT.U32.AND P0, PT, R2, 0x727fffff, PT ;  /* 0x727fffff0200780c */ /* 0x000fda0003f04070 */
[----:B01----:R-:W-:Y:S05]  /*0390*/  @!P0 BRA `(.L_x_2) ;  /* 0x0000000000148947 */ /* 0x003fea0003800000 */
[----:B------:R-:W-:Y:S01]  /*03a0*/  IMAD.MOV.U32 R2, RZ, RZ, R3 ;  /* 0x000000ffff027224 */ /* 0x000fe200078e0003 */
[----:B------:R-:W-:-:S07]  /*03b0*/  MOV R20, 0x3d0 ;  /* 0x000003d000147802 */ /* 0x000fce0000000f00 */
[----:B------:R-:W-:Y:S05]  /*03c0*/  CALL.REL.NOINC `($__internal_0_$__cuda_sm20_sqrt_rn_f32_slowpath) ;  /* 0x0000000000e47944 */ /* 0x000fea0003c00000 */
[----:B------:R-:W-:Y:S01]  /*03d0*/  IMAD.MOV.U32 R2, RZ, RZ, R14 ;  /* 0x000000ffff027224 */ /* 0x000fe200078e000e */
[----:B------:R-:W-:Y:S06]  /*03e0*/  BRA `(.L_x_3) ;  /* 0x0000000000107947 */ /* 0x000fec0003800000 */
.L_x_2:
[----:B------:R-:W-:Y:S01]  /*03f0*/  FMUL.FTZ R2, R3, R16 ;  /* 0x0000001003027220 */ /* 0x000fe20000410000 */
[----:B------:R-:W-:-:S03]  /*0400*/  FMUL.FTZ R14, R16, 0.5 ;  /* 0x3f000000100e7820 */ /* 0x000fc60000410000 */
[----:B------:R-:W-:-:S04]  /*0410*/  FFMA R3, -R2, R2, R3 ;  /* 0x0000000202037223 */ /* 0x000fc80000000103 */
[----:B------:R-:W-:-:S07]  /*0420*/  FFMA R2, R3, R14, R2 ;  /* 0x0000000e03027223 */ /* 0x000fce0000000002 */
.L_x_3:
[----:B------:R-:W-:Y:S05]  /*0430*/  BSYNC.RECONVERGENT B0 ;  /* 0x0000000000007941 */ /* 0x000fea0003800200 */
.L_x_1:
[----:B------:R-:W-:Y:S01]  /*0440*/  IMAD.MOV.U32 R3, RZ, RZ, R2 ;  /* 0x000000ffff037224 */ /* 0x000fe200078e0002 */
[----:B------:R-:W-:Y:S06]  /*0450*/  BRA `(.L_x_4) ;  /* 0x0000000000407947 */ /* 0x000fec0003800000 */
.L_x_0:
[----:B------:R-:W0:Y:S01]  /*0460*/  LDCU UR6, c[0x0][0x388] ;  /* 0x00007100ff0677ac */ /* 0x000e220008000800 */
[----:B------:R-:W-:Y:S01]  /*0470*/  BSSY.RECONVERGENT B0, `(.L_x_4) ;  /* 0x000000e000007945 */ /* 0x000fe20003800200 */
[----:B0-----:R-:W-:-:S04]  /*0480*/  FADD R2, R12, UR6 ;  /* 0x000000060c027e21 */ /* 0x001fc80008000000 */
[----:B------:R-:W-:Y:S01]  /*0490*/  VIADD R14, R2, 0xf3000000 ;  /* 0xf3000000020e7836 */ /* 0x000fe20000000000 */
[----:B------:R0:W1:Y:S04]  /*04a0*/  MUFU.RSQ R3, R2 ;  /* 0x0000000200037308 */ /* 0x0000680000001400 */
[----:B------:R-:W-:-:S13]  /*04b0*/  ISETP.GT.U32.AND P0, PT, R14, 0x727fffff, PT ;  /* 0x727fffff0e00780c */ /* 0x000fda0003f04070 */
[----:B01----:R-:W-:Y:S05]  /*04c0*/  @!P0 BRA `(.L_x_5) ;  /* 0x0000000000108947 */ /* 0x003fea0003800000 */
[----:B------:R-:W-:-:S07]  /*04d0*/  MOV R20, 0x4f0 ;  /* 0x000004f000147802 */ /* 0x000fce0000000f00 */
[----:B----45:R-:W-:Y:S05]  /*04e0*/  CALL.REL.NOINC `($__internal_0_$__cuda_sm20_sqrt_rn_f32_slowpath) ;  /* 0x00000000009c7944 */ /* 0x030fea0003c00000 */
[----:B------:R-:W-:Y:S01]  /*04f0*/  IMAD.MOV.U32 R3, RZ, RZ, R14 ;  /* 0x000000ffff037224 */ /* 0x000fe200078e000e */
[----:B------:R-:W-:Y:S06]  /*0500*/  BRA `(.L_x_6) ;  /* 0x0000000000107947 */ /* 0x000fec0003800000 */
.L_x_5:
[----:B----4-:R-:W-:Y:S01]  /*0510*/  FMUL.FTZ R19, R2, R3 ;  /* 0x0000000302137220 */ /* 0x010fe20000410000 */
[----:B------:R-:W-:-:S03]  /*0520*/  FMUL.FTZ R3, R3, 0.5 ;  /* 0x3f00000003037820 */ /* 0x000fc60000410000 */
[----:B------:R-:W-:-:S04]  /*0530*/  FFMA R2, -R19, R19, R2 ;  /* 0x0000001313027223 */ /* 0x000fc80000000102 */
[----:B------:R-:W-:-:S07]  /*0540*/  FFMA R3, R2, R3, R19 ;  /* 0x0000000302037223 */ /* 0x000fce0000000013 */
.L_x_6:
[----:B------:R-:W-:Y:S05]  /*0550*/  BSYNC.RECONVERGENT B0 ;  /* 0x0000000000007941 */ /* 0x000fea0003800200 */
.L_x_4:
[----:B------:R-:W0:Y:S01]  /*0560*/  MUFU.RCP R2, R3 ;  /* 0x0000000300027308 */ /* 0x000e220000001000 */
[----:B------:R-:W1:Y:S01]  /*0570*/  LDCU.U8 UR6, c[0x0][0x38d] ;  /* 0x000071a0ff0677ac */ /* 0x000e620008000000 */
[----:B------:R-:W-:Y:S06]  /*0580*/  BSSY.RECONVERGENT B0, `(.L_x_7) ;  /* 0x000000b000007945 */ /* 0x000fec0003800200 */
[----:B------:R-:W2:Y:S01]  /*0590*/  FCHK P0, R0, R3 ;  /* 0x0000000300007302 */ /* 0x000ea20000000000 */
[----:B0-----:R-:W-:-:S04]  /*05a0*/  FFMA R19, R2, -R3, 1 ;  /* 0x3f80000002137423 */ /* 0x001fc80000000803 */
[----:B------:R-:W-:-:S04]  /*05b0*/  FFMA R19, R2, R19, R2 ;  /* 0x0000001302137223 */ /* 0x000fc80000000002 */
[----:B------:R-:W-:-:S04]  /*05c0*/  FFMA R2, R0, R19, RZ ;  /* 0x0000001300027223 */ /* 0x000fc800000000ff */
[----:B------:R-:W-:-:S04]  /*05d0*/  FFMA R14, R2, -R3, R0 ;  /* 0x80000003020e7223 */ /* 0x000fc80000000000 */
[----:B------:R-:W-:Y:S01]  /*05e0*/  FFMA R2, R19, R14, R2 ;  /* 0x0000000e13027223 */ /* 0x000fe20000000002 */
[----:B-12---:R-:W-:Y:S06]  /*05f0*/  @!P0 BRA `(.L_x_8) ;  /* 0x00000000000c8947 */ /* 0x006fec0003800000 */
[----:B------:R-:W-:-:S07]  /*0600*/  MOV R2, 0x620 ;  /* 0x0000062000027802 */ /* 0x000fce0000000f00 */
[----:B-----5:R-:W-:Y:S05]  /*0610*/  CALL.REL.NOINC `($__internal_1_$__cuda_sm3x_div_rn_noftz_f32_slowpath) ;  /* 0x0000000000ac7944 */ /* 0x020fea0003c00000 */
[----:B------:R-:W-:-:S07]  /*0620*/  IMAD.MOV.U32 R2, RZ, RZ, R0 ;  /* 0x000000ffff027224 */ /* 0x000fce00078e0000 */
.L_x_8:
[----:B------:R-:W-:Y:S05]  /*0630*/  BSYNC.RECONVERGENT B0 ;  /* 0x0000000000007941 */ /* 0x000fea0003800200 */
.L_x_7:
[----:B------:R-:W0:Y:S01]  /*0640*/  LDC.64 R18, c[0x0][0x390] ;  /* 0x0000e400ff127b82 */ /* 0x000e220000000a00 */
[----:B------:R-:W-:Y:S01]  /*0650*/  ISETP.NE.AND P0, PT, RZ, UR6, PT ;  /* 0x00000006ff007c0c */ /* 0x000fe2000bf05270 */
[----:B------:R-:W-:Y:S01]  /*0660*/  STG.E desc[UR4][R6.64], R12 ;  /* 0x0000000c06007986 */ /* 0x000fe2000c101904 */
[----:B------:R-:W1:Y:S03]  /*0670*/  LDCU UR7, c[0x0][0x380] ;  /* 0x00007000ff0777ac */ /* 0x000e660008000800 */
[----:B-----5:R-:W-:Y:S02]  /*0680*/  STG.E desc[UR4][R8.64], R15 ;  /* 0x0000000f08007986 */ /* 0x020fe4000c101904 */
[----:B------:R-:W1:Y:S01]  /*0690*/  LDC R14, c[0x0][0x398] ;  /* 0x0000e600ff0e7b82 */ /* 0x000e620000000800 */
[----:B0-----:R-:W-:-:S05]  /*06a0*/  FFMA R0, R17, R18, R2 ;  /* 0x0000001211007223 */ /* 0x001fca0000000002 */
[----:B------:R-:W-:-:S05]  /*06b0*/  FSEL R17, R17, R0, !P0 ;  /* 0x0000000011117208 */ /* 0x000fca0004000000 */
[----:B------:R-:W-:Y:S04]  /*06c0*/  STG.E desc[UR4][R10.64], R17 ;  /* 0x000000110a007986 */ /* 0x000fe8000c101904 */
[----:B------:R-:W2:Y:S01]  /*06d0*/  LDG.E R3, desc[UR4][R4.64] ;  /* 0x0000000404037981 */ /* 0x000ea2000c1e1900 */
[----:B------:R-:W-:Y:S02]  /*06e0*/  ISETP.NE.AND P1, PT, R19, 0x2, PT ;  /* 0x000000021300780c */ /* 0x000fe40003f25270 */
[----:B------:R-:W-:Y:S01]  /*06f0*/  FSEL R0, R2, R0, !P0 ;  /* 0x0000000002007208 */ /* 0x000fe20004000000 */
[----:B-1----:R-:W-:-:S04]  /*0700*/  FMUL R2, R14, UR7 ;  /* 0x000000070e027c20 */ /* 0x002fc80008400000 */
[----:B------:R-:W-:-:S06]  /*0710*/  FMUL R0, R0, UR7 ;  /* 0x0000000700007c20 */ /* 0x000fcc0008400000 */
[----:B------:R-:W-:-:S04]  /*0720*/  @!P1 FFMA R0, R13, R2, R0 ;  /* 0x000000020d009223 */ /* 0x000fc80000000000 */
[----:B--2---:R-:W-:-:S05]  /*0730*/  FADD R3, -R0, R3 ;  /* 0x0000000300037221 */ /* 0x004fca0000000100 */
[----:B------:R-:W-:Y:S01]  /*0740*/  STG.E desc[UR4][R4.64], R3 ;  /* 0x0000000304007986 */ /* 0x000fe2000c101904 */
[----:B------:R-:W-:Y:S05]  /*0750*/  EXIT ;  /* 0x000000000000794d */ /* 0x000fea0003800000 */
        .weak           $__internal_0_$__cuda_sm20_sqrt_rn_f32_slowpath
        .type           $__internal_0_$__cuda_sm20_sqrt_rn_f32_slowpath,@function
        .size           $__internal_0_$__cuda_sm20_sqrt_rn_f32_slowpath,($__internal_1_$__cuda_sm3x_div_rn_noftz_f32_slowpath - $__internal_0_$__cuda_sm20_sqrt_rn_f32_slowpath)
$__internal_0_$__cuda_sm20_sqrt_rn_f32_slowpath:
[----:B------:R-:W-:-:S13]  /*0760*/  LOP3.LUT P0, RZ, R2, 0x7fffffff, RZ, 0xc0, !PT ;  /* 0x7fffffff02ff7812 */ /* 0x000fda000780c0ff */
[----:B------:R-:W-:Y:S01]  /*0770*/  @!P0 IMAD.MOV.U32 R3, RZ, RZ, R2 ;  /* 0x000000ffff038224 */ /* 0x000fe200078e0002 */
[----:B------:R-:W-:Y:S06]  /*0780*/  @!P0 BRA `(.L_x_9) ;  /* 0x0000000000408947 */ /* 0x000fec0003800000 */
[----:B------:R-:W-:-:S13]  /*0790*/  FSETP.GEU.FTZ.AND P0, PT, R2, RZ, PT ;  /* 0x000000ff0200720b */ /* 0x000fda0003f1e000 */
[----:B------:R-:W-:Y:S01]  /*07a0*/  @!P0 IMAD.MOV.U32 R3, RZ, RZ, 0x7fffffff ;  /* 0x7fffffffff038424 */ /* 0x000fe200078e00ff */
[----:B------:R-:W-:Y:S06]  /*07b0*/  @!P0 BRA `(.L_x_9) ;  /* 0x0000000000348947 */ /* 0x000fec0003800000 */
[----:B------:R-:W-:-:S13]  /*07c0*/  FSETP.GTU.FTZ.AND P0, PT, |R2|, +INF , PT ;  /* 0x7f8000000200780b */ /* 0x000fda0003f1c200 */
[----:B------:R-:W-:Y:S01]  /*07d0*/  @P0 FADD.FTZ R3, R2, 1 ;  /* 0x3f80000002030421 */ /* 0x000fe20000010000 */
[----:B------:R-:W-:Y:S06]  /*07e0*/  @P0 BRA `(.L_x_9) ;  /* 0x0000000000280947 */ /* 0x000fec0003800000 */
[----:B------:R-:W-:-:S13]  /*07f0*/  FSETP.NEU.FTZ.AND P0, PT, |R2|, +INF , PT ;  /* 0x7f8000000200780b */ /* 0x000fda0003f1d200 */
[----:B------:R-:W-:-:S04]  /*0800*/  @P0 FFMA R14, R2, 1.84467440737095516160e+19, RZ ;  /* 0x5f800000020e0823 */ /* 0x000fc800000000ff */
[----:B------:R-:W0:Y:S02]  /*0810*/  @P0 MUFU.RSQ R3, R14 ;  /* 0x0000000e00030308 */ /* 0x000e240000001400 */
[----:B0-----:R-:W-:Y:S01]  /*0820*/  @P0 FMUL.FTZ R19, R14, R3 ;  /* 0x000000030e130220 */ /* 0x001fe20000410000 */
[----:B------:R-:W-:Y:S01]  /*0830*/  @P0 FMUL.FTZ R18, R3, 0.5 ;  /* 0x3f00000003120820 */ /* 0x000fe20000410000 */
[----:B------:R-:W-:Y:S02]  /*0840*/  @!P0 MOV R3, R2 ;  /* 0x0000000200038202 */ /* 0x000fe40000000f00 */
[----:B------:R-:W-:-:S04]  /*0850*/  @P0 FADD.FTZ R16, -R19, -RZ ;  /* 0x800000ff13100221 */ /* 0x000fc80000010100 */
[----:B------:R-:W-:-:S04]  /*0860*/  @P0 FFMA R16, R19, R16, R14 ;  /* 0x0000001013100223 */ /* 0x000fc8000000000e */
[----:B------:R-:W-:-:S04]  /*0870*/  @P0 FFMA R16, R16, R18, R19 ;  /* 0x0000001210100223 */ /* 0x000fc80000000013 */
[----:B------:R-:W-:-:S07]  /*0880*/  @P0 FMUL.FTZ R3, R16, 2.3283064365386962891e-10 ;  /* 0x2f80000010030820 */ /* 0x000fce0000410000 */
.L_x_9:
[----:B------:R-:W-:Y:S02]  /*0890*/  IMAD.MOV.U32 R14, RZ, RZ, R3 ;  /* 0x000000ffff0e7224 */ /* 0x000fe400078e0003 */
[----:B------:R-:W-:Y:S02]  /*08a0*/  IMAD.MOV.U32 R2, RZ, RZ, R20 ;  /* 0x000000ffff027224 */ /* 0x000fe400078e0014 */
[----:B------:R-:W-:-:S04]  /*08b0*/  IMAD.MOV.U32 R3, RZ, RZ, 0x0 ;  /* 0x00000000ff037424 */ /* 0x000fc800078e00ff */
[----:B------:R-:W-:Y:S05]  /*08c0*/  RET.REL.NODEC R2 `(rmsprop_update) ;  /* 0xfffffff402cc7950 */ /* 0x000fea0003c3ffff */
        .weak           $__internal_1_$__cuda_sm3x_div_rn_noftz_f32_slowpath
        .type           $__internal_1_$__cuda_sm3x_div_rn_noftz_f32_slowpath,@function
        .size           $__internal_1_$__cuda_sm3x_div_rn_noftz_f32_slowpath,(.L_x_23 - $__internal_1_$__cuda_sm3x_div_rn_noftz_f32_slowpath)
$__internal_1_$__cuda_sm3x_div_rn_noftz_f32_slowpath:
[----:B------:R-:W-:Y:S01]  /*08d0*/  SHF.R.U32.HI R14, RZ, 0x17, R3 ;  /* 0x00000017ff0e7819 */ /* 0x000fe20000011603 */
[----:B------:R-:W-:Y:S01]  /*08e0*/  BSSY.RECONVERGENT B1, `(.L_x_10) ;  /* 0x0000063000017945 */ /* 0x000fe20003800200 */
[--C-:B------:R-:W-:Y:S01]  /*08f0*/  SHF.R.U32.HI R16, RZ, 0x17, R0.reuse ;  /* 0x00000017ff107819 */ /* 0x100fe20000011600 */
[----:B------:R-:W-:Y:S01]  /*0900*/  IMAD.MOV.U32 R19, RZ, RZ, R0 ;  /* 0x000000ffff137224 */ /* 0x000fe200078e0000 */
[----:B------:R-:W-:Y:S02]  /*0910*/  LOP3.LUT R14, R14, 0xff, RZ, 0xc0, !PT ;  /* 0x000000ff0e0e7812 */ /* 0x000fe400078ec0ff */
[----:B------:R-:W-:-:S03]  /*0920*/  LOP3.LUT R18, R16, 0xff, RZ, 0xc0, !PT ;  /* 0x000000ff10127812 */ /* 0x000fc600078ec0ff */
[----:B------:R-:W-:Y:S02]  /*0930*/  VIADD R21, R14, 0xffffffff ;  /* 0xffffffff0e157836 */ /* 0x000fe40000000000 */
[----:B------:R-:W-:-:S03]  /*0940*/  VIADD R20, R18, 0xffffffff ;  /* 0xffffffff12147836 */ /* 0x000fc60000000000 */
[----:B------:R-:W-:-:S04]  /*0950*/  ISETP.GT.U32.AND P0, PT, R21, 0xfd, PT ;  /* 0x000000fd1500780c */ /* 0x000fc80003f04070 */
[----:B------:R-:W-:-:S13]  /*0960*/  ISETP.GT.U32.OR P0, PT, R20, 0xfd, P0 ;  /* 0x000000fd1400780c */ /* 0x000fda0000704470 */
[----:B------:R-:W-:Y:S01]  /*0970*/  @!P0 IMAD.MOV.U32 R16, RZ, RZ, RZ ;  /* 0x000000ffff108224 */ /* 0x000fe200078e00ff */
[----:B------:R-:W-:Y:S06]  /*0980*/  @!P0 BRA `(.L_x_11) ;  /* 0x00000000005c8947 */ /* 0x000fec0003800000 */
[----:B------:R-:W-:Y:S02]  /*0990*/  FSETP.GTU.FTZ.AND P1, PT, |R3|, +INF , PT ;  /* 0x7f8000000300780b */ /* 0x000fe40003f3c200 */
[----:B------:R-:W-:-:S04]  /*09a0*/  FSETP.GTU.FTZ.AND P0, PT, |R0|, +INF , PT ;  /* 0x7f8000000000780b */ /* 0x000fc80003f1c200 */
[----:B------:R-:W-:-:S13]  /*09b0*/  PLOP3.LUT P0, PT, P0, P1, PT, 0xf8, 0x8f ;  /* 0x00000000008f781c */ /* 0x000fda0000703f70 */
[----:B------:R-:W-:Y:S05]  /*09c0*/  @P0 BRA `(.L_x_12) ;  /* 0x00000004004c0947 */ /* 0x000fea0003800000 */
[----:B------:R-:W-:-:S13]  /*09d0*/  LOP3.LUT P0, RZ, R3, 0x7fffffff, R19, 0xc8, !PT ;  /* 0x7fffffff03ff7812 */ /* 0x000fda000780c813 */
[----:B------:R-:W-:Y:S05]  /*09e0*/  @!P0 BRA `(.L_x_13) ;  /* 0x00000004003c8947 */ /* 0x000fea0003800000 */
[C---:B------:R-:W-:Y:S02]  /*09f0*/  FSETP.NEU.FTZ.AND P2, PT, |R0|.reuse, +INF , PT ;  /* 0x7f8000000000780b */ /* 0x040fe40003f5d200 */
[----:B------:R-:W-:Y:S02]  /*0a00*/  FSETP.NEU.FTZ.AND P1, PT, |R3|, +INF , PT ;  /* 0x7f8000000300780b */ /* 0x000fe40003f3d200 */
[----:B------:R-:W-:-:S11]  /*0a10*/  FSETP.NEU.FTZ.AND P0, PT, |R0|, +INF , PT ;  /* 0x7f8000000000780b */ /* 0x000fd60003f1d200 */
[----:B------:R-:W-:Y:S05]  /*0a20*/  @!P1 BRA !P2, `(.L_x_13) ;  /* 0x00000004002c9947 */ /* 0x000fea0005000000 */
[----:B------:R-:W-:-:S04]  /*0a30*/  LOP3.LUT P2, RZ, R19, 0x7fffffff, RZ, 0xc0, !PT ;  /* 0x7fffffff13ff7812 */ /* 0x000fc8000784c0ff */
[----:B------:R-:W-:-:S13]  /*0a40*/  PLOP3.LUT P1, PT, P1, P2, PT, 0x2f, 0xf2 ;  /* 0x0000000000f2781c */ /* 0x000fda0000f24577 */
[----:B------:R-:W-:Y:S05]  /*0a50*/  @P1 BRA `(.L_x_14) ;  /* 0x0000000400181947 */ /* 0x000fea0003800000 */
[----:B------:R-:W-:-:S04]  /*0a60*/  LOP3.LUT P1, RZ, R3, 0x7fffffff, RZ, 0xc0, !PT ;  /* 0x7fffffff03ff7812 */ /* 0x000fc8000782c0ff */
[----:B------:R-:W-:-:S13]  /*0a70*/  PLOP3.LUT P0, PT, P0, P1, PT, 0x2f, 0xf2 ;  /* 0x0000000000f2781c */ /* 0x000fda0000702577 */
[----:B------:R-:W-:Y:S05]  /*0a80*/  @P0 BRA `(.L_x_15) ;  /* 0x0000000400000947 */ /* 0x000fea0003800000 */
[----:B------:R-:W-:Y:S02]  /*0a90*/  ISETP.GE.AND P0, PT, R20, RZ, PT ;  /* 0x000000ff1400720c */ /* 0x000fe40003f06270 */
[----:B------:R-:W-:-:S11]  /*0aa0*/  ISETP.GE.AND P1, PT, R21, RZ, PT ;  /* 0x000000ff1500720c */ /* 0x000fd60003f26270 */
[----:B------:R-:W-:Y:S01]  /*0ab0*/  @P0 MOV R16, RZ ;  /* 0x000000ff00100202 */ /* 0x000fe20000000f00 */
[----:B------:R-:W-:Y:S02]  /*0ac0*/  @!P0 IMAD.MOV.U32 R16, RZ, RZ, -0x40 ;  /* 0xffffffc0ff108424 */ /* 0x000fe400078e00ff */
[----:B------:R-:W-:Y:S01]  /*0ad0*/  @!P0 FFMA R19, R0, 1.84467440737095516160e+19, RZ ;  /* 0x5f80000000138823 */ /* 0x000fe200000000ff */
[----:B------:R-:W-:Y:S01]  /*0ae0*/  @!P1 FFMA R3, R3, 1.84467440737095516160e+19, RZ ;  /* 0x5f80000003039823 */ /* 0x000fe200000000ff */
[----:B------:R-:W-:-:S07]  /*0af0*/  @!P1 VIADD R16, R16, 0x40 ;  /* 0x0000004010109836 */ /* 0x000fce0000000000 */
.L_x_11:
[----:B------:R-:W-:Y:S01]  /*0b00*/  LEA R0, R14, 0xc0800000, 0x17 ;  /* 0xc08000000e007811 */ /* 0x000fe200078eb8ff */
[----:B------:R-:W-:Y:S01]  /*0b10*/  VIADD R20, R18, 0xffffff81 ;  /* 0xffffff8112147836 */ /* 0x000fe20000000000 */
[----:B------:R-:W-:Y:S03]  /*0b20*/  BSSY.RECONVERGENT B2, `(.L_x_16) ;  /* 0x0000035000027945 */ /* 0x000fe60003800200 */
[----:B------:R-:W-:Y:S02]  /*0b30*/  IMAD.IADD R21, R3, 0x1, -R0 ;  /* 0x0000000103157824 */ /* 0x000fe400078e0a00 */
[----:B------:R-:W-:Y:S02]  /*0b40*/  IMAD R0, R20, -0x800000, R19 ;  /* 0xff80000014007824 */ /* 0x000fe400078e0213 */
[----:B------:R-:W0:Y:S01]  /*0b50*/  MUFU.RCP R3, R21 ;  /* 0x0000001500037308 */ /* 0x000e220000001000 */
[----:B------:R-:W-:-:S04]  /*0b60*/  FADD.FTZ R23, -R21, -RZ ;  /* 0x800000ff15177221 */ /* 0x000fc80000010100 */
[----:B0-----:R-:W-:-:S04]  /*0b70*/  FFMA R18, R3, R23, 1 ;  /* 0x3f80000003127423 */ /* 0x001fc80000000017 */
[----:B------:R-:W-:-:S04]  /*0b80*/  FFMA R3, R3, R18, R3 ;  /* 0x0000001203037223 */ /* 0x000fc80000000003 */
[----:B------:R-:W-:-:S04]  /*0b90*/  FFMA R18, R0, R3, RZ ;  /* 0x0000000300127223 */ /* 0x000fc800000000ff */
[----:B------:R-:W-:-:S04]  /*0ba0*/  FFMA R19, R23, R18, R0 ;  /* 0x0000001217137223 */ /* 0x000fc80000000000 */
[----:B------:R-:W-:Y:S01]  /*0bb0*/  FFMA R18, R3, R19, R18 ;  /* 0x0000001303127223 */ /* 0x000fe20000000012 */
[----:B------:R-:W-:-:S03]  /*0bc0*/  IADD3 R19, PT, PT, R20, 0x7f, -R14 ;  /* 0x0000007f14137810 */ /* 0x000fc60007ffe80e */
[----:B------:R-:W-:Y:S02]  /*0bd0*/  FFMA R23, R23, R18, R0 ;  /* 0x0000001217177223 */ /* 0x000fe40000000000 */
[----:B------:R-:W-:Y:S02]  /*0be0*/  IMAD.IADD R19, R19, 0x1, R16 ;  /* 0x0000000113137824 */ /* 0x000fe400078e0210 */
[----:B------:R-:W-:-:S05]  /*0bf0*/  FFMA R0, R3, R23, R18 ;  /* 0x0000001703007223 */ /* 0x000fca0000000012 */
[----:B------:R-:W-:-:S04]  /*0c00*/  SHF.R.U32.HI R14, RZ, 0x17, R0 ;  /* 0x00000017ff0e7819 */ /* 0x000fc80000011600 */
[----:B------:R-:W-:-:S05]  /*0c10*/  LOP3.LUT R14, R14, 0xff, RZ, 0xc0, !PT ;  /* 0x000000ff0e0e7812 */ /* 0x000fca00078ec0ff */
[----:B------:R-:W-:-:S05]  /*0c20*/  IMAD.IADD R20, R14, 0x1, R19 ;  /* 0x000000010e147824 */ /* 0x000fca00078e0213 */
[----:B------:R-:W-:-:S04]  /*0c30*/  IADD3 R14, PT, PT, R20, -0x1, RZ ;  /* 0xffffffff140e7810 */ /* 0x000fc80007ffe0ff */
[----:B------:R-:W-:-:S13]  /*0c40*/  ISETP.GE.U32.AND P0, PT, R14, 0xfe, PT ;  /* 0x000000fe0e00780c */ /* 0x000fda0003f06070 */
[----:B------:R-:W-:Y:S05]  /*0c50*/  @!P0 BRA `(.L_x_17) ;  /* 0x0000000000808947 */ /* 0x000fea0003800000 */
[----:B------:R-:W-:-:S13]  /*0c60*/  ISETP.GT.AND P0, PT, R20, 0xfe, PT ;  /* 0x000000fe1400780c */ /* 0x000fda0003f04270 */
[----:B------:R-:W-:Y:S05]  /*0c70*/  @P0 BRA `(.L_x_18) ;  /* 0x00000000006c0947 */ /* 0x000fea0003800000 */
[----:B------:R-:W-:-:S13]  /*0c80*/  ISETP.GE.AND P0, PT, R20, 0x1, PT ;  /* 0x000000011400780c */ /* 0x000fda0003f06270 */
[----:B------:R-:W-:Y:S05]  /*0c90*/  @P0 BRA `(.L_x_19) ;  /* 0x0000000000740947 */ /* 0x000fea0003800000 */
[----:B------:R-:W-:Y:S02]  /*0ca0*/  ISETP.GE.AND P0, PT, R20, -0x18, PT ;  /* 0xffffffe81400780c */ /* 0x000fe40003f06270 */
[----:B------:R-:W-:-:S11]  /*0cb0*/  LOP3.LUT R0, R0, 0x80000000, RZ, 0xc0, !PT ;  /* 0x8000000000007812 */ /* 0x000fd600078ec0ff */
[----:B------:R-:W-:Y:S05]  /*0cc0*/  @!P0 BRA `(.L_x_19) ;  /* 0x0000000000688947 */ /* 0x000fea0003800000 */
[CCC-:B------:R-:W-:Y:S01]  /*0cd0*/  FFMA.RZ R14, R3.reuse, R23.reuse, R18.reuse ;  /* 0x00000017030e7223 */ /* 0x1c0fe2000000c012 */
[C---:B------:R-:W-:Y:S01]  /*0ce0*/  VIADD R19, R20.reuse, 0x20 ;  /* 0x0000002014137836 */ /* 0x040fe20000000000 */
[C---:B------:R-:W-:Y:S02]  /*0cf0*/  ISETP.NE.AND P2, PT, R20.reuse, RZ, PT ;  /* 0x000000ff1400720c */ /* 0x040fe40003f45270 */
[----:B------:R-:W-:Y:S02]  /*0d00*/  ISETP.NE.AND P1, PT, R20, RZ, PT ;  /* 0x000000ff1400720c */ /* 0x000fe40003f25270 */
[----:B------:R-:W-:Y:S01]  /*0d10*/  LOP3.LUT R16, R14, 0x7fffff, RZ, 0xc0, !PT ;  /* 0x007fffff0e107812 */ /* 0x000fe200078ec0ff */
[CCC-:B------:R-:W-:Y:S01]  /*0d20*/  FFMA.RP R14, R3.reuse, R23.reuse, R18.reuse ;  /* 0x00000017030e7223 */ /* 0x1c0fe20000008012 */
[----:B------:R-:W-:Y:S01]  /*0d30*/  FFMA.RM R3, R3, R23, R18 ;  /* 0x0000001703037223 */ /* 0x000fe20000004012 */
[----:B------:R-:W-:Y:S01]  /*0d40*/  IMAD.MOV R18, RZ, RZ, -R20 ;  /* 0x000000ffff127224 */ /* 0x000fe200078e0a14 */
[----:B------:R-:W-:-:S03]  /*0d50*/  LOP3.LUT R16, R16, 0x800000, RZ, 0xfc, !PT ;  /* 0x0080000010107812 */ /* 0x000fc600078efcff */
[----:B------:R-:W-:Y:S02]  /*0d60*/  FSETP.NEU.FTZ.AND P0, PT, R14, R3, PT ;  /* 0x000000030e00720b */ /* 0x000fe40003f1d000 */
[----:B------:R-:W-:Y:S02]  /*0d70*/  SHF.L.U32 R19, R16, R19, RZ ;  /* 0x0000001310137219 */ /* 0x000fe400000006ff */
[----:B------:R-:W-:Y:S02]  /*0d80*/  SEL R3, R18, RZ, P2 ;  /* 0x000000ff12037207 */ /* 0x000fe40001000000 */
[----:B------:R-:W-:Y:S02]  /*0d90*/  ISETP.NE.AND P1, PT, R19, RZ, P1 ;  /* 0x000000ff1300720c */ /* 0x000fe40000f25270 */
[----:B------:R-:W-:Y:S02]  /*0da0*/  SHF.R.U32.HI R3, RZ, R3, R16 ;  /* 0x00000003ff037219 */ /* 0x000fe40000011610 */
[----:B------:R-:W-:-:S02]  /*0db0*/  PLOP3.LUT P0, PT, P0, P1, PT, 0xf8, 0x8f ;  /* 0x00000000008f781c */ /* 0x000fc40000703f70 */
[----:B------:R-:W-:Y:S02]  /*0dc0*/  SHF.R.U32.HI R19, RZ, 0x1, R3 ;  /* 0x00000001ff137819 */ /* 0x000fe40000011603 */
[----:B------:R-:W-:-:S04]  /*0dd0*/  SEL R14, RZ, 0x1, !P0 ;  /* 0x00000001ff0e7807 */ /* 0x000fc80004000000 */
[----:B------:R-:W-:-:S04]  /*0de0*/  LOP3.LUT R14, R14, 0x1, R19, 0xf8, !PT ;  /* 0x000000010e0e7812 */ /* 0x000fc800078ef813 */
[----:B------:R-:W-:-:S05]  /*0df0*/  LOP3.LUT R14, R14, R3, RZ, 0xc0, !PT ;  /* 0x000000030e0e7212 */ /* 0x000fca00078ec0ff */
[----:B------:R-:W-:-:S05]  /*0e00*/  IMAD.IADD R19, R19, 0x1, R14 ;  /* 0x0000000113137824 */ /* 0x000fca00078e020e */
[----:B------:R-:W-:Y:S01]  /*0e10*/  LOP3.LUT R0, R19, R0, RZ, 0xfc, !PT ;  /* 0x0000000013007212 */ /* 0x000fe200078efcff */
[----:B------:R-:W-:Y:S06]  /*0e20*/  BRA `(.L_x_19) ;  /* 0x0000000000107947 */ /* 0x000fec0003800000 */
.L_x_18:
[----:B------:R-:W-:-:S04]  /*0e30*/  LOP3.LUT R0, R0, 0x80000000, RZ, 0xc0, !PT ;  /* 0x8000000000007812 */ /* 0x000fc800078ec0ff */
[----:B------:R-:W-:Y:S01]  /*0e40*/  LOP3.LUT R0, R0, 0x7f800000, RZ, 0xfc, !PT ;  /* 0x7f80000000007812 */ /* 0x000fe200078efcff */
[----:B------:R-:W-:Y:S06]  /*0e50*/  BRA `(.L_x_19) ;  /* 0x0000000000047947 */ /* 0x000fec0003800000 */
.L_x_17:
[----:B------:R-:W-:-:S07]  /*0e60*/  IMAD R0, R19, 0x800000, R0 ;  /* 0x0080000013007824 */ /* 0x000fce00078e0200 */
.L_x_19:
[----:B------:R-:W-:Y:S05]  /*0e70*/  BSYNC.RECONVERGENT B2 ;  /* 0x0000000000027941 */ /* 0x000fea0003800200 */
.L_x_16:
[----:B------:R-:W-:Y:S05]  /*0e80*/  BRA `(.L_x_20) ;  /* 0x0000000000207947 */ /* 0x000fea0003800000 */
.L_x_15:
[----:B------:R-:W-:-:S04]  /*0e90*/  LOP3.LUT R0, R3, 0x80000000, R19, 0x48, !PT ;  /* 0x8000000003007812 */ /* 0x000fc800078e4813 */
[----:B------:R-:W-:Y:S01]  /*0ea0*/  LOP3.LUT R0, R0, 0x7f800000, RZ, 0xfc, !PT ;  /* 0x7f80000000007812 */ /* 0x000fe200078efcff */
[----:B------:R-:W-:Y:S06]  /*0eb0*/  BRA `(.L_x_20) ;  /* 0x0000000000147947 */ /* 0x000fec0003800000 */
.L_x_14:
[----:B------:R-:W-:Y:S01]  /*0ec0*/  LOP3.LUT R0, R3, 0x80000000, R19, 0x48, !PT ;  /* 0x8000000003007812 */ /* 0x000fe200078e4813 */
[----:B------:R-:W-:Y:S06]  /*0ed0*/  BRA `(.L_x_20) ;  /* 0x00000000000c7947 */ /* 0x000fec0003800000 */
.L_x_13:
[----:B------:R-:W0:Y:S01]  /*0ee0*/  MUFU.RSQ R0, -QNAN ;  /* 0xffc0000000007908 */ /* 0x000e220000001400 */
[----:B------:R-:W-:Y:S05]  /*0ef0*/  BRA `(.L_x_20) ;  /* 0x0000000000047947 */ /* 0x000fea0003800000 */
.L_x_12:
[----:B------:R-:W-:-:S07]  /*0f00*/  FADD.FTZ R0, R0, R3 ;  /* 0x0000000300007221 */ /* 0x000fce0000010000 */
.L_x_20:
[----:B------:R-:W-:Y:S05]  /*0f10*/  BSYNC.RECONVERGENT B1 ;  /* 0x0000000000017941 */ /* 0x000fea0003800200 */
.L_x_10:
[----:B------:R-:W-:-:S04]  /*0f20*/  IMAD.MOV.U32 R3, RZ, RZ, 0x0 ;  /* 0x00000000ff037424 */ /* 0x000fc800078e00ff */
[----:B0-----:R-:W-:Y:S05]  /*0f30*/  RET.REL.NODEC R2 `(rmsprop_update) ;  /* 0xfffffff002307950 */ /* 0x001fea0003c3ffff */
.L_x_21:
[----:B------:R-:W-:-:S00]  /*0f40*/  BRA `(.L_x_21) ;  /* 0xfffffffc00fc7947 */ /* 0x000fc0000383ffff */
[----:B------:R-:W-:-:S00]  /*0f50*/  NOP ;  /* 0x0000000000007918 */ /* 0x000fc00000000000 */
        /* <DEDUP_REMOVED lines=10> */
.L_x_23:


//--------------------- .nv.shared.reserved.0     --------------------------
	.section	.nv.shared.reserved.0,"aw",@nobits
	.weak		__nv_reservedSMEM_offset_0_alias
	.size		__nv_reservedSMEM_offset_0_alias, 0, 64
	.other		__nv_reservedSMEM_offset_0_alias,@"STO_CUDA_RESERVED_SHARED STV_DEFAULT"
__nv_reservedSMEM_offset_0_alias:
	.zero		0
	.zero		64


//--------------------- .nv.constant0.rmsprop_update --------------------------
	.section	.nv.constant0.rmsprop_update,"a",@progbits
	.sectionflags	@""
	.align	4
.nv.constant0.rmsprop_update:
	.zero		976


//--------------------- SYMBOLS --------------------------

	.type		.nv.reservedSmem.offset0,@object
	.size		.nv.reservedSmem.offset0,0x4
